//
// Generated by NVIDIA NVVM Compiler
//
// Compiler Build ID: CL-36424714
// Cuda compilation tools, release 13.0, V13.0.88
// Based on NVVM 20.0.0
//

.version 9.0
.target sm_100
.address_size 64

	// .globl	_Z5axpbydPddS_j
// _ZZ4gemvPdS_S_jjE13shared_matrix has been demoted
// _ZZ4gemvPdS_S_jjE13shared_vector has been demoted
.extern .shared .align 16 .b8 partial_product[];

.visible .entry _Z5axpbydPddS_j(
	.param .f64 _Z5axpbydPddS_j_param_0,
	.param .u64 .ptr .align 1 _Z5axpbydPddS_j_param_1,
	.param .f64 _Z5axpbydPddS_j_param_2,
	.param .u64 .ptr .align 1 _Z5axpbydPddS_j_param_3,
	.param .u32 _Z5axpbydPddS_j_param_4
)
{
	.reg .pred 	%p<3>;
	.reg .b32 	%r<11>;
	.reg .b64 	%rd<8>;
	.reg .b64 	%fd<7>;

	ld.param.f64 	%fd1, [_Z5axpbydPddS_j_param_0];
	ld.param.u64 	%rd3, [_Z5axpbydPddS_j_param_1];
	ld.param.f64 	%fd2, [_Z5axpbydPddS_j_param_2];
	ld.param.u64 	%rd4, [_Z5axpbydPddS_j_param_3];
	ld.param.u32 	%r6, [_Z5axpbydPddS_j_param_4];
	mov.u32 	%r7, %tid.x;
	mov.u32 	%r8, %ctaid.x;
	mov.u32 	%r1, %ntid.x;
	mad.lo.s32 	%r10, %r8, %r1, %r7;
	setp.ge.u32 	%p1, %r10, %r6;
	@%p1 bra 	$L__BB0_3;
	mov.u32 	%r9, %nctaid.x;
	mul.lo.s32 	%r3, %r1, %r9;
	cvta.to.global.u64 	%rd1, %rd3;
	cvta.to.global.u64 	%rd2, %rd4;
$L__BB0_2:
	mul.wide.u32 	%rd5, %r10, 8;
	add.s64 	%rd6, %rd1, %rd5;
	ld.global.f64 	%fd3, [%rd6];
	add.s64 	%rd7, %rd2, %rd5;
	ld.global.f64 	%fd4, [%rd7];
	mul.f64 	%fd5, %fd2, %fd4;
	fma.rn.f64 	%fd6, %fd1, %fd3, %fd5;
	st.global.f64 	[%rd7], %fd6;
	add.s32 	%r10, %r10, %r3;
	setp.lt.u32 	%p2, %r10, %r6;
	@%p2 bra 	$L__BB0_2;
$L__BB0_3:
	ret;

}
	// .globl	_Z3dotPdS_S_j
.visible .entry _Z3dotPdS_S_j(
	.param .u64 .ptr .align 1 _Z3dotPdS_S_j_param_0,
	.param .u64 .ptr .align 1 _Z3dotPdS_S_j_param_1,
	.param .u64 .ptr .align 1 _Z3dotPdS_S_j_param_2,
	.param .u32 _Z3dotPdS_S_j_param_3
)
{
	.reg .pred 	%p<7>;
	.reg .b32 	%r<19>;
	.reg .b64 	%rd<13>;
	.reg .b64 	%fd<11>;

	ld.param.u64 	%rd3, [_Z3dotPdS_S_j_param_0];
	ld.param.u64 	%rd4, [_Z3dotPdS_S_j_param_1];
	ld.param.u64 	%rd5, [_Z3dotPdS_S_j_param_2];
	ld.param.u32 	%r11, [_Z3dotPdS_S_j_param_3];
	mov.u32 	%r1, %tid.x;
	mov.u32 	%r2, %ctaid.x;
	mov.u32 	%r18, %ntid.x;
	mad.lo.s32 	%r17, %r2, %r18, %r1;
	shl.b32 	%r12, %r1, 3;
	mov.u32 	%r13, partial_product;
	add.s32 	%r5, %r13, %r12;
	mov.b64 	%rd6, 0;
	st.shared.u64 	[%r5], %rd6;
	bar.sync 	0;
	setp.ge.u32 	%p1, %r17, %r11;
	@%p1 bra 	$L__BB1_4;
	ld.shared.f64 	%fd10, [%r5];
	mov.u32 	%r14, %nctaid.x;
	mul.lo.s32 	%r6, %r18, %r14;
	cvta.to.global.u64 	%rd1, %rd4;
	cvta.to.global.u64 	%rd2, %rd5;
$L__BB1_2:
	mul.wide.u32 	%rd7, %r17, 8;
	add.s64 	%rd8, %rd1, %rd7;
	ld.global.f64 	%fd4, [%rd8];
	add.s64 	%rd9, %rd2, %rd7;
	ld.global.f64 	%fd5, [%rd9];
	fma.rn.f64 	%fd10, %fd4, %fd5, %fd10;
	add.s32 	%r17, %r17, %r6;
	setp.lt.u32 	%p2, %r17, %r11;
	@%p2 bra 	$L__BB1_2;
	st.shared.f64 	[%r5], %fd10;
$L__BB1_4:
	bar.sync 	0;
	setp.lt.u32 	%p3, %r18, 2;
	@%p3 bra 	$L__BB1_8;
$L__BB1_5:
	shr.u32 	%r10, %r18, 1;
	setp.ge.u32 	%p4, %r1, %r10;
	@%p4 bra 	$L__BB1_7;
	shl.b32 	%r15, %r10, 3;
	add.s32 	%r16, %r5, %r15;
	ld.shared.f64 	%fd6, [%r16];
	ld.shared.f64 	%fd7, [%r5];
	add.f64 	%fd8, %fd6, %fd7;
	st.shared.f64 	[%r5], %fd8;
$L__BB1_7:
	bar.sync 	0;
	setp.gt.u32 	%p5, %r18, 3;
	mov.u32 	%r18, %r10;
	@%p5 bra 	$L__BB1_5;
$L__BB1_8:
	setp.ne.s32 	%p6, %r1, 0;
	@%p6 bra 	$L__BB1_10;
	ld.shared.f64 	%fd9, [partial_product];
	cvta.to.global.u64 	%rd10, %rd3;
	mul.wide.u32 	%rd11, %r2, 8;
	add.s64 	%rd12, %rd10, %rd11;
	st.global.f64 	[%rd12], %fd9;
$L__BB1_10:
	ret;

}
	// .globl	_Z4gemvPdS_S_jj
.visible .entry _Z4gemvPdS_S_jj(
	.param .u64 .ptr .align 1 _Z4gemvPdS_S_jj_param_0,
	.param .u64 .ptr .align 1 _Z4gemvPdS_S_jj_param_1,
	.param .u64 .ptr .align 1 _Z4gemvPdS_S_jj_param_2,
	.param .u32 _Z4gemvPdS_S_jj_param_3,
	.param .u32 _Z4gemvPdS_S_jj_param_4
)
{
	.reg .pred 	%p<29>;
	.reg .b32 	%r<54>;
	.reg .b64 	%rd<25>;
	.reg .b64 	%fd<65>;
	// demoted variable
	.shared .align 8 .b8 _ZZ4gemvPdS_S_jjE13shared_matrix[2048];
	// demoted variable
	.shared .align 8 .b8 _ZZ4gemvPdS_S_jjE13shared_vector[128];
	ld.param.u64 	%rd4, [_Z4gemvPdS_S_jj_param_0];
	ld.param.u64 	%rd5, [_Z4gemvPdS_S_jj_param_1];
	ld.param.u64 	%rd3, [_Z4gemvPdS_S_jj_param_2];
	ld.param.u32 	%r30, [_Z4gemvPdS_S_jj_param_3];
	ld.param.u32 	%r31, [_Z4gemvPdS_S_jj_param_4];
	cvta.to.global.u64 	%rd1, %rd4;
	cvta.to.global.u64 	%rd2, %rd5;
	mov.u32 	%r33, %ctaid.x;
	mov.u32 	%r1, %tid.x;
	shl.b32 	%r34, %r33, 4;
	add.s32 	%r2, %r34, %r1;
	add.s32 	%r48, %r31, -1;
	shr.u32 	%r4, %r48, 4;
	shl.b32 	%r35, %r1, 3;
	mov.u32 	%r36, _ZZ4gemvPdS_S_jjE13shared_vector;
	add.s32 	%r5, %r36, %r35;
	mul.lo.s32 	%r6, %r31, %r2;
	shl.b32 	%r37, %r1, 7;
	mov.u32 	%r38, _ZZ4gemvPdS_S_jjE13shared_matrix;
	add.s32 	%r7, %r38, %r37;
	add.s32 	%r8, %r7, 16;
	add.s32 	%r9, %r6, 3;
	mov.f64 	%fd64, 0d0000000000000000;
	mov.b32 	%r49, 0;
$L__BB2_1:
	mov.u32 	%r11, %r49;
	setp.ge.u32 	%p1, %r2, %r30;
	min.u32 	%r39, %r48, 15;
	add.s32 	%r12, %r39, 1;
	shl.b32 	%r13, %r11, 4;
	add.s32 	%r14, %r13, %r1;
	setp.ge.u32 	%p2, %r14, %r31;
	mov.f64 	%fd63, 0d0000000000000000;
	or.pred  	%p3, %p1, %p2;
	@%p3 bra 	$L__BB2_3;
	mul.wide.u32 	%rd6, %r14, 8;
	add.s64 	%rd7, %rd2, %rd6;
	ld.global.f64 	%fd63, [%rd7];
$L__BB2_3:
	setp.ge.u32 	%p4, %r2, %r30;
	st.shared.f64 	[%r5], %fd63;
	bar.sync 	0;
	@%p4 bra 	$L__BB2_29;
	setp.ge.u32 	%p5, %r13, %r31;
	@%p5 bra 	$L__BB2_12;
	and.b32  	%r15, %r12, 3;
	setp.lt.u32 	%p6, %r48, 3;
	mov.b32 	%r53, 0;
	@%p6 bra 	$L__BB2_8;
	and.b32  	%r53, %r12, 28;
	neg.s32 	%r52, %r53;
	add.s32 	%r50, %r9, %r13;
	mov.u32 	%r51, %r8;
$L__BB2_7:
	add.s32 	%r41, %r50, -2;
	add.s32 	%r42, %r50, -3;
	mul.wide.u32 	%rd8, %r42, 8;
	add.s64 	%rd9, %rd1, %rd8;
	ld.global.f64 	%fd23, [%rd9];
	st.shared.f64 	[%r51+-16], %fd23;
	mul.wide.u32 	%rd10, %r41, 8;
	add.s64 	%rd11, %rd1, %rd10;
	ld.global.f64 	%fd24, [%rd11];
	st.shared.f64 	[%r51+-8], %fd24;
	add.s32 	%r43, %r50, -1;
	mul.wide.u32 	%rd12, %r43, 8;
	add.s64 	%rd13, %rd1, %rd12;
	ld.global.f64 	%fd25, [%rd13];
	st.shared.f64 	[%r51], %fd25;
	mul.wide.u32 	%rd14, %r50, 8;
	add.s64 	%rd15, %rd1, %rd14;
	ld.global.f64 	%fd26, [%rd15];
	st.shared.f64 	[%r51+8], %fd26;
	add.s32 	%r52, %r52, 4;
	add.s32 	%r51, %r51, 32;
	add.s32 	%r50, %r50, 4;
	setp.ne.s32 	%p7, %r52, 0;
	@%p7 bra 	$L__BB2_7;
$L__BB2_8:
	setp.eq.s32 	%p8, %r15, 0;
	@%p8 bra 	$L__BB2_12;
	add.s32 	%r44, %r13, %r6;
	add.s32 	%r26, %r44, %r53;
	mul.wide.u32 	%rd16, %r26, 8;
	add.s64 	%rd17, %rd1, %rd16;
	ld.global.f64 	%fd27, [%rd17];
	shl.b32 	%r45, %r53, 3;
	add.s32 	%r27, %r7, %r45;
	st.shared.f64 	[%r27], %fd27;
	setp.eq.s32 	%p9, %r15, 1;
	@%p9 bra 	$L__BB2_12;
	add.s32 	%r46, %r26, 1;
	mul.wide.u32 	%rd18, %r46, 8;
	add.s64 	%rd19, %rd1, %rd18;
	ld.global.f64 	%fd28, [%rd19];
	st.shared.f64 	[%r27+8], %fd28;
	setp.eq.s32 	%p10, %r15, 2;
	@%p10 bra 	$L__BB2_12;
	add.s32 	%r47, %r26, 2;
	mul.wide.u32 	%rd20, %r47, 8;
	add.s64 	%rd21, %rd1, %rd20;
	ld.global.f64 	%fd29, [%rd21];
	st.shared.f64 	[%r27+16], %fd29;
$L__BB2_12:
	setp.ge.u32 	%p11, %r13, %r31;
	bar.sync 	0;
	@%p11 bra 	$L__BB2_29;
	ld.shared.f64 	%fd30, [%r7];
	ld.shared.f64 	%fd31, [_ZZ4gemvPdS_S_jjE13shared_vector];
	fma.rn.f64 	%fd64, %fd30, %fd31, %fd64;
	setp.eq.s32 	%p12, %r48, 0;
	@%p12 bra 	$L__BB2_29;
	ld.shared.f64 	%fd32, [%r7+8];
	ld.shared.f64 	%fd33, [_ZZ4gemvPdS_S_jjE13shared_vector+8];
	fma.rn.f64 	%fd64, %fd32, %fd33, %fd64;
	setp.eq.s32 	%p13, %r12, 2;
	@%p13 bra 	$L__BB2_29;
	ld.shared.f64 	%fd34, [%r7+16];
	ld.shared.f64 	%fd35, [_ZZ4gemvPdS_S_jjE13shared_vector+16];
	fma.rn.f64 	%fd64, %fd34, %fd35, %fd64;
	setp.eq.s32 	%p14, %r12, 3;
	@%p14 bra 	$L__BB2_29;
	ld.shared.f64 	%fd36, [%r7+24];
	ld.shared.f64 	%fd37, [_ZZ4gemvPdS_S_jjE13shared_vector+24];
	fma.rn.f64 	%fd64, %fd36, %fd37, %fd64;
	setp.eq.s32 	%p15, %r12, 4;
	@%p15 bra 	$L__BB2_29;
	ld.shared.f64 	%fd38, [%r7+32];
	ld.shared.f64 	%fd39, [_ZZ4gemvPdS_S_jjE13shared_vector+32];
	fma.rn.f64 	%fd64, %fd38, %fd39, %fd64;
	setp.eq.s32 	%p16, %r12, 5;
	@%p16 bra 	$L__BB2_29;
	ld.shared.f64 	%fd40, [%r7+40];
	ld.shared.f64 	%fd41, [_ZZ4gemvPdS_S_jjE13shared_vector+40];
	fma.rn.f64 	%fd64, %fd40, %fd41, %fd64;
	setp.eq.s32 	%p17, %r12, 6;
	@%p17 bra 	$L__BB2_29;
	ld.shared.f64 	%fd42, [%r7+48];
	ld.shared.f64 	%fd43, [_ZZ4gemvPdS_S_jjE13shared_vector+48];
	fma.rn.f64 	%fd64, %fd42, %fd43, %fd64;
	setp.eq.s32 	%p18, %r12, 7;
	@%p18 bra 	$L__BB2_29;
	ld.shared.f64 	%fd44, [%r7+56];
	ld.shared.f64 	%fd45, [_ZZ4gemvPdS_S_jjE13shared_vector+56];
	fma.rn.f64 	%fd64, %fd44, %fd45, %fd64;
	setp.eq.s32 	%p19, %r12, 8;
	@%p19 bra 	$L__BB2_29;
	ld.shared.f64 	%fd46, [%r7+64];
	ld.shared.f64 	%fd47, [_ZZ4gemvPdS_S_jjE13shared_vector+64];
	fma.rn.f64 	%fd64, %fd46, %fd47, %fd64;
	setp.eq.s32 	%p20, %r12, 9;
	@%p20 bra 	$L__BB2_29;
	ld.shared.f64 	%fd48, [%r7+72];
	ld.shared.f64 	%fd49, [_ZZ4gemvPdS_S_jjE13shared_vector+72];
	fma.rn.f64 	%fd64, %fd48, %fd49, %fd64;
	setp.eq.s32 	%p21, %r12, 10;
	@%p21 bra 	$L__BB2_29;
	ld.shared.f64 	%fd50, [%r7+80];
	ld.shared.f64 	%fd51, [_ZZ4gemvPdS_S_jjE13shared_vector+80];
	fma.rn.f64 	%fd64, %fd50, %fd51, %fd64;
	setp.eq.s32 	%p22, %r12, 11;
	@%p22 bra 	$L__BB2_29;
	ld.shared.f64 	%fd52, [%r7+88];
	ld.shared.f64 	%fd53, [_ZZ4gemvPdS_S_jjE13shared_vector+88];
	fma.rn.f64 	%fd64, %fd52, %fd53, %fd64;
	setp.eq.s32 	%p23, %r12, 12;
	@%p23 bra 	$L__BB2_29;
	ld.shared.f64 	%fd54, [%r7+96];
	ld.shared.f64 	%fd55, [_ZZ4gemvPdS_S_jjE13shared_vector+96];
	fma.rn.f64 	%fd64, %fd54, %fd55, %fd64;
	setp.eq.s32 	%p24, %r12, 13;
	@%p24 bra 	$L__BB2_29;
	ld.shared.f64 	%fd56, [%r7+104];
	ld.shared.f64 	%fd57, [_ZZ4gemvPdS_S_jjE13shared_vector+104];
	fma.rn.f64 	%fd64, %fd56, %fd57, %fd64;
	setp.eq.s32 	%p25, %r12, 14;
	@%p25 bra 	$L__BB2_29;
	ld.shared.f64 	%fd58, [%r7+112];
	ld.shared.f64 	%fd59, [_ZZ4gemvPdS_S_jjE13shared_vector+112];
	fma.rn.f64 	%fd64, %fd58, %fd59, %fd64;
	setp.eq.s32 	%p26, %r12, 15;
	@%p26 bra 	$L__BB2_29;
	ld.shared.f64 	%fd60, [%r7+120];
	ld.shared.f64 	%fd61, [_ZZ4gemvPdS_S_jjE13shared_vector+120];
	fma.rn.f64 	%fd64, %fd60, %fd61, %fd64;
$L__BB2_29:
	bar.sync 	0;
	add.s32 	%r49, %r11, 1;
	add.s32 	%r48, %r48, -16;
	setp.ne.s32 	%p27, %r11, %r4;
	@%p27 bra 	$L__BB2_1;
	setp.ge.u32 	%p28, %r2, %r30;
	@%p28 bra 	$L__BB2_32;
	cvta.to.global.u64 	%rd22, %rd3;
	mul.wide.u32 	%rd23, %r2, 8;
	add.s64 	%rd24, %rd22, %rd23;
	st.global.f64 	[%rd24], %fd64;
$L__BB2_32:
	ret;

}


// ===== COMPILED SASS (sm_100) =====

	.target	sm_100

	.elftype	@"ET_EXEC"


//--------------------- .note.nv.tkinfo           --------------------------
	.section	.note.nv.tkinfo,"",@"SHT_NOTE"
	.sectionflags	@"SHF_NOTE_NV_TKINFO"
	.tkinfo
        /*0018*/ 	.word	0x00000002
        /*0030*/ 	.string	""
        /*0030*/ 	.string	"ptxas"
        /*0030*/ 	.string	"Cuda compilation tools, release 13.0, V13.0.88"
        /*0030*/ 	.string	"Build cuda_13.0.r13.0/compiler.36424714_0"
        /*0030*/ 	.string	"-arch sm_100 -m 64 "



//--------------------- .note.nv.cuinfo           --------------------------
	.section	.note.nv.cuinfo,"",@"SHT_NOTE"
	.sectionflags	@"SHF_NOTE_NV_CUINFO"
        /*0018*/ 	.short	0x0002
        /*001a*/ 	.short	0x0064
        /*001c*/ 	.short	0x0082
	.zero		2


//--------------------- .nv.info                  --------------------------
	.section	.nv.info,"",@"SHT_CUDA_INFO"
	.align	4


	//----- nvinfo : EIATTR_REGCOUNT
	.align		4
        /*0000*/ 	.byte	0x04, 0x2f
        /*0002*/ 	.short	(.L_1 - .L_0)
	.align		4
.L_0:
        /*0004*/ 	.word	index@(_Z5axpbydPddS_j)
        /*0008*/ 	.word	0x00000014


	//----- nvinfo : EIATTR_FRAME_SIZE
	.align		4
.L_1:
        /*000c*/ 	.byte	0x04, 0x11
        /*000e*/ 	.short	(.L_3 - .L_2)
	.align		4
.L_2:
        /*0010*/ 	.word	index@(_Z5axpbydPddS_j)
        /*0014*/ 	.word	0x00000000


	//----- nvinfo : EIATTR_REGCOUNT
	.align		4
.L_3:
        /*0018*/ 	.byte	0x04, 0x2f
        /*001a*/ 	.short	(.L_5 - .L_4)
	.align		4
.L_4:
        /*001c*/ 	.word	index@(_Z3dotPdS_S_j)
        /*0020*/ 	.word	0x00000014


	//----- nvinfo : EIATTR_FRAME_SIZE
	.align		4
.L_5:
        /*0024*/ 	.byte	0x04, 0x11
        /*0026*/ 	.short	(.L_7 - .L_6)
	.align		4
.L_6:
        /*0028*/ 	.word	index@(_Z3dotPdS_S_j)
        /*002c*/ 	.word	0x00000000


	//----- nvinfo : EIATTR_REGCOUNT
	.align		4
.L_7:
        /*0030*/ 	.byte	0x04, 0x2f
        /*0032*/ 	.short	(.L_9 - .L_8)
	.align		4
.L_8:
        /*0034*/ 	.word	index@(_Z4gemvPdS_S_jj)
        /*0038*/ 	.word	0x00000020


	//----- nvinfo : EIATTR_FRAME_SIZE
	.align		4
.L_9:
        /*003c*/ 	.byte	0x04, 0x11
        /*003e*/ 	.short	(.L_11 - .L_10)
	.align		4
.L_10:
        /*0040*/ 	.word	index@(_Z4gemvPdS_S_jj)
        /*0044*/ 	.word	0x00000000


	//----- nvinfo : EIATTR_MIN_STACK_SIZE
	.align		4
.L_11:
        /*0048*/ 	.byte	0x04, 0x12
        /*004a*/ 	.short	(.L_13 - .L_12)
	.align		4
.L_12:
        /*004c*/ 	.word	index@(_Z4gemvPdS_S_jj)
        /*0050*/ 	.word	0x00000000


	//----- nvinfo : EIATTR_MIN_STACK_SIZE
	.align		4
.L_13:
        /*0054*/ 	.byte	0x04, 0x12
        /*0056*/ 	.short	(.L_15 - .L_14)
	.align		4
.L_14:
        /*0058*/ 	.word	index@(_Z3dotPdS_S_j)
        /*005c*/ 	.word	0x00000000


	//----- nvinfo : EIATTR_MIN_STACK_SIZE
	.align		4
.L_15:
        /*0060*/ 	.byte	0x04, 0x12
        /*0062*/ 	.short	(.L_17 - .L_16)
	.align		4
.L_16:
        /*0064*/ 	.word	index@(_Z5axpbydPddS_j)
        /*0068*/ 	.word	0x00000000
.L_17:


//--------------------- .nv.compat                --------------------------
	.section	.nv.compat,"",@"SHT_CUDA_COMPAT_INFO"
	.align	4
        /*0000*/ 	.byte	0x02, 0x09, 0x00, 0x00, 0x02, 0x02, 0x01, 0x00, 0x02, 0x05, 0x05, 0x00, 0x03, 0x07, 0x01, 0x01
        /*0010*/ 	.byte	0x02, 0x03, 0x00, 0x00, 0x02, 0x06, 0x01, 0x00, 0x04, 0x0b, 0x08, 0x00, 0x01, 0x00, 0x00, 0x00
        /*0020*/ 	.byte	0x00, 0x00, 0x00, 0x00


//--------------------- .nv.info._Z4gemvPdS_S_jj  --------------------------
	.section	.nv.info._Z4gemvPdS_S_jj,"",@"SHT_CUDA_INFO"
	.sectionflags	@""
	.align	4


	//----- nvinfo : EIATTR_CUDA_API_VERSION
	.align		4
        /*0000*/ 	.byte	0x04, 0x37
        /*0002*/ 	.short	(.L_19 - .L_18)
.L_18:
        /*0004*/ 	.word	0x00000082


	//----- nvinfo : EIATTR_KPARAM_INFO
	.align		4
.L_19:
        /*0008*/ 	.byte	0x04, 0x17
        /*000a*/ 	.short	(.L_21 - .L_20)
.L_20:
        /*000c*/ 	.word	0x00000000
        /*0010*/ 	.short	0x0004
        /*0012*/ 	.short	0x001c
        /*0014*/ 	.byte	0x00, 0xf0, 0x11, 0x00


	//----- nvinfo : EIATTR_KPARAM_INFO
	.align		4
.L_21:
        /*0018*/ 	.byte	0x04, 0x17
        /*001a*/ 	.short	(.L_23 - .L_22)
.L_22:
        /*001c*/ 	.word	0x00000000
        /*0020*/ 	.short	0x0003
        /*0022*/ 	.short	0x0018
        /*0024*/ 	.byte	0x00, 0xf0, 0x11, 0x00


	//----- nvinfo : EIATTR_KPARAM_INFO
	.align		4
.L_23:
        /*0028*/ 	.byte	0x04, 0x17
        /*002a*/ 	.short	(.L_25 - .L_24)
.L_24:
        /*002c*/ 	.word	0x00000000
        /*0030*/ 	.short	0x0002
        /*0032*/ 	.short	0x0010
        /*0034*/ 	.byte	0x00, 0xf5, 0x21, 0x00


	//----- nvinfo : EIATTR_KPARAM_INFO
	.align		4
.L_25:
        /*0038*/ 	.byte	0x04, 0x17
        /*003a*/ 	.short	(.L_27 - .L_26)
.L_26:
        /*003c*/ 	.word	0x00000000
        /*0040*/ 	.short	0x0001
        /*0042*/ 	.short	0x0008
        /*0044*/ 	.byte	0x00, 0xf5, 0x21, 0x00


	//----- nvinfo : EIATTR_KPARAM_INFO
	.align		4
.L_27:
        /*0048*/ 	.byte	0x04, 0x17
        /*004a*/ 	.short	(.L_29 - .L_28)
.L_28:
        /*004c*/ 	.word	0x00000000
        /*0050*/ 	.short	0x0000
        /*0052*/ 	.short	0x0000
        /*0054*/ 	.byte	0x00, 0xf5, 0x21, 0x00


	//----- nvinfo : EIATTR_SPARSE_MMA_MASK
	.align		4
.L_29:
        /*0058*/ 	.byte	0x03, 0x50
        /*005a*/ 	.short	0x0000


	//----- nvinfo : EIATTR_MAXREG_COUNT
	.align		4
        /*005c*/ 	.byte	0x03, 0x1b
        /*005e*/ 	.short	0x00ff


	//----- nvinfo : EIATTR_NUM_BARRIERS
	.align		4
        /*0060*/ 	.byte	0x02, 0x4c
        /*0062*/ 	.byte	0x01
	.zero		1


	//----- nvinfo : EIATTR_MERCURY_ISA_VERSION
	.align		4
        /*0064*/ 	.byte	0x03, 0x5f
        /*0066*/ 	.short	0x0101


	//----- nvinfo : EIATTR_VRC_CTA_INIT_COUNT
	.align		4
        /*0068*/ 	.byte	0x02, 0x4a
	.zero		1
	.zero		1


	//----- nvinfo : EIATTR_EXIT_INSTR_OFFSETS
	.align		4
        /*006c*/ 	.byte	0x04, 0x1c
        /*006e*/ 	.short	(.L_31 - .L_30)


	//   ....[0]....
.L_30:
        /*0070*/ 	.word	0x00001060


	//   ....[1]....
        /*0074*/ 	.word	0x000010a0


	//----- nvinfo : EIATTR_CRS_STACK_SIZE
	.align		4
.L_31:
        /*0078*/ 	.byte	0x04, 0x1e
        /*007a*/ 	.short	(.L_33 - .L_32)
.L_32:
        /*007c*/ 	.word	0x00000000


	//----- nvinfo : EIATTR_CBANK_PARAM_SIZE
	.align		4
.L_33:
        /*0080*/ 	.byte	0x03, 0x19
        /*0082*/ 	.short	0x0020


	//----- nvinfo : EIATTR_PARAM_CBANK
	.align		4
        /*0084*/ 	.byte	0x04, 0x0a
        /*0086*/ 	.short	(.L_35 - .L_34)
	.align		4
.L_34:
        /*0088*/ 	.word	index@(.nv.constant0._Z4gemvPdS_S_jj)
        /*008c*/ 	.short	0x0380
        /*008e*/ 	.short	0x0020


	//----- nvinfo : EIATTR_SW_WAR
	.align		4
.L_35:
        /*0090*/ 	.byte	0x04, 0x36
        /*0092*/ 	.short	(.L_37 - .L_36)
.L_36:
        /*0094*/ 	.word	0x00000008
.L_37:


//--------------------- .nv.info._Z3dotPdS_S_j    --------------------------
	.section	.nv.info._Z3dotPdS_S_j,"",@"SHT_CUDA_INFO"
	.sectionflags	@""
	.align	4


	//----- nvinfo : EIATTR_CUDA_API_VERSION
	.align		4
        /*0000*/ 	.byte	0x04, 0x37
        /*0002*/ 	.short	(.L_39 - .L_38)
.L_38:
        /*0004*/ 	.word	0x00000082


	//----- nvinfo : EIATTR_KPARAM_INFO
	.align		4
.L_39:
        /*0008*/ 	.byte	0x04, 0x17
        /*000a*/ 	.short	(.L_41 - .L_40)
.L_40:
        /*000c*/ 	.word	0x00000000
        /*0010*/ 	.short	0x0003
        /*0012*/ 	.short	0x0018
        /*0014*/ 	.byte	0x00, 0xf0, 0x11, 0x00


	//----- nvinfo : EIATTR_KPARAM_INFO
	.align		4
.L_41:
        /*0018*/ 	.byte	0x04, 0x17
        /*001a*/ 	.short	(.L_43 - .L_42)
.L_42:
        /*001c*/ 	.word	0x00000000
        /*0020*/ 	.short	0x0002
        /*0022*/ 	.short	0x0010
        /*0024*/ 	.byte	0x00, 0xf5, 0x21, 0x00


	//----- nvinfo : EIATTR_KPARAM_INFO
	.align		4
.L_43:
        /*0028*/ 	.byte	0x04, 0x17
        /*002a*/ 	.short	(.L_45 - .L_44)
.L_44:
        /*002c*/ 	.word	0x00000000
        /*0030*/ 	.short	0x0001
        /*0032*/ 	.short	0x0008
        /*0034*/ 	.byte	0x00, 0xf5, 0x21, 0x00


	//----- nvinfo : EIATTR_KPARAM_INFO
	.align		4
.L_45:
        /*0038*/ 	.byte	0x04, 0x17
        /*003a*/ 	.short	(.L_47 - .L_46)
.L_46:
        /*003c*/ 	.word	0x00000000
        /*0040*/ 	.short	0x0000
        /*0042*/ 	.short	0x0000
        /*0044*/ 	.byte	0x00, 0xf5, 0x21, 0x00


	//----- nvinfo : EIATTR_SPARSE_MMA_MASK
	.align		4
.L_47:
        /*0048*/ 	.byte	0x03, 0x50
        /*004a*/ 	.short	0x0000


	//----- nvinfo : EIATTR_MAXREG_COUNT
	.align		4
        /*004c*/ 	.byte	0x03, 0x1b
        /*004e*/ 	.short	0x00ff


	//----- nvinfo : EIATTR_NUM_BARRIERS
	.align		4
        /*0050*/ 	.byte	0x02, 0x4c
        /*0052*/ 	.byte	0x01
	.zero		1


	//----- nvinfo : EIATTR_MERCURY_ISA_VERSION
	.align		4
        /*0054*/ 	.byte	0x03, 0x5f
        /*0056*/ 	.short	0x0101


	//----- nvinfo : EIATTR_VRC_CTA_INIT_COUNT
	.align		4
        /*0058*/ 	.byte	0x02, 0x4a
	.zero		1
	.zero		1


	//----- nvinfo : EIATTR_EXIT_INSTR_OFFSETS
	.align		4
        /*005c*/ 	.byte	0x04, 0x1c
        /*005e*/ 	.short	(.L_49 - .L_48)


	//   ....[0]....
.L_48:
        /*0060*/ 	.word	0x00000320


	//   ....[1]....
        /*0064*/ 	.word	0x000003a0


	//----- nvinfo : EIATTR_CRS_STACK_SIZE
	.align		4
.L_49:
        /*0068*/ 	.byte	0x04, 0x1e
        /*006a*/ 	.short	(.L_51 - .L_50)
.L_50:
        /*006c*/ 	.word	0x00000000


	//----- nvinfo : EIATTR_CBANK_PARAM_SIZE
	.align		4
.L_51:
        /*0070*/ 	.byte	0x03, 0x19
        /*0072*/ 	.short	0x001c


	//----- nvinfo : EIATTR_PARAM_CBANK
	.align		4
        /*0074*/ 	.byte	0x04, 0x0a
        /*0076*/ 	.short	(.L_53 - .L_52)
	.align		4
.L_52:
        /*0078*/ 	.word	index@(.nv.constant0._Z3dotPdS_S_j)
        /*007c*/ 	.short	0x0380
        /*007e*/ 	.short	0x001c


	//----- nvinfo : EIATTR_SW_WAR
	.align		4
.L_53:
        /*0080*/ 	.byte	0x04, 0x36
        /*0082*/ 	.short	(.L_55 - .L_54)
.L_54:
        /*0084*/ 	.word	0x00000008
.L_55:


//--------------------- .nv.info._Z5axpbydPddS_j  --------------------------
	.section	.nv.info._Z5axpbydPddS_j,"",@"SHT_CUDA_INFO"
	.sectionflags	@""
	.align	4


	//----- nvinfo : EIATTR_CUDA_API_VERSION
	.align		4
        /*0000*/ 	.byte	0x04, 0x37
        /*0002*/ 	.short	(.L_57 - .L_56)
.L_56:
        /*0004*/ 	.word	0x00000082


	//----- nvinfo : EIATTR_KPARAM_INFO
	.align		4
.L_57:
        /*0008*/ 	.byte	0x04, 0x17
        /*000a*/ 	.short	(.L_59 - .L_58)
.L_58:
        /*000c*/ 	.word	0x00000000
        /*0010*/ 	.short	0x0004
        /*0012*/ 	.short	0x0020
        /*0014*/ 	.byte	0x00, 0xf0, 0x11, 0x00


	//----- nvinfo : EIATTR_KPARAM_INFO
	.align		4
.L_59:
        /*0018*/ 	.byte	0x04, 0x17
        /*001a*/ 	.short	(.L_61 - .L_60)
.L_60:
        /*001c*/ 	.word	0x00000000
        /*0020*/ 	.short	0x0003
        /*0022*/ 	.short	0x0018
        /*0024*/ 	.byte	0x00, 0xf5, 0x21, 0x00


	//----- nvinfo : EIATTR_KPARAM_INFO
	.align		4
.L_61:
        /*0028*/ 	.byte	0x04, 0x17
        /*002a*/ 	.short	(.L_63 - .L_62)
.L_62:
        /*002c*/ 	.word	0x00000000
        /*0030*/ 	.short	0x0002
        /*0032*/ 	.short	0x0010
        /*0034*/ 	.byte	0x00, 0xf0, 0x21, 0x00


	//----- nvinfo : EIATTR_KPARAM_INFO
	.align		4
.L_63:
        /*0038*/ 	.byte	0x04, 0x17
        /*003a*/ 	.short	(.L_65 - .L_64)
.L_64:
        /*003c*/ 	.word	0x00000000
        /*0040*/ 	.short	0x0001
        /*0042*/ 	.short	0x0008
        /*0044*/ 	.byte	0x00, 0xf5, 0x21, 0x00


	//----- nvinfo : EIATTR_KPARAM_INFO
	.align		4
.L_65:
        /*0048*/ 	.byte	0x04, 0x17
        /*004a*/ 	.short	(.L_67 - .L_66)
.L_66:
        /*004c*/ 	.word	0x00000000
        /*0050*/ 	.short	0x0000
        /*0052*/ 	.short	0x0000
        /*0054*/ 	.byte	0x00, 0xf0, 0x21, 0x00


	//----- nvinfo : EIATTR_SPARSE_MMA_MASK
	.align		4
.L_67:
        /*0058*/ 	.byte	0x03, 0x50
        /*005a*/ 	.short	0x0000


	//----- nvinfo : EIATTR_MAXREG_COUNT
	.align		4
        /*005c*/ 	.byte	0x03, 0x1b
        /*005e*/ 	.short	0x00ff


	//----- nvinfo : EIATTR_MERCURY_ISA_VERSION
	.align		4
        /*0060*/ 	.byte	0x03, 0x5f
        /*0062*/ 	.short	0x0101


	//----- nvinfo : EIATTR_VRC_CTA_INIT_COUNT
	.align		4
        /*0064*/ 	.byte	0x02, 0x4a
	.zero		1
	.zero		1


	//----- nvinfo : EIATTR_EXIT_INSTR_OFFSETS
	.align		4
        /*0068*/ 	.byte	0x04, 0x1c
        /*006a*/ 	.short	(.L_69 - .L_68)


	//   ....[0]....
.L_68:
        /*006c*/ 	.word	0x00000070


	//   ....[1]....
        /*0070*/ 	.word	0x00000190


	//----- nvinfo : EIATTR_CRS_STACK_SIZE
	.align		4
.L_69:
        /*0074*/ 	.byte	0x04, 0x1e
        /*0076*/ 	.short	(.L_71 - .L_70)
.L_70:
        /*0078*/ 	.word	0x00000000


	//----- nvinfo : EIATTR_CBANK_PARAM_SIZE
	.align		4
.L_71:
        /*007c*/ 	.byte	0x03, 0x19
        /*007e*/ 	.short	0x0024


	//----- nvinfo : EIATTR_PARAM_CBANK
	.align		4
        /*0080*/ 	.byte	0x04, 0x0a
        /*0082*/ 	.short	(.L_73 - .L_72)
	.align		4
.L_72:
        /*0084*/ 	.word	index@(.nv.constant0._Z5axpbydPddS_j)
        /*0088*/ 	.short	0x0380
        /*008a*/ 	.short	0x0024


	//----- nvinfo : EIATTR_SW_WAR
	.align		4
.L_73:
        /*008c*/ 	.byte	0x04, 0x36
        /*008e*/ 	.short	(.L_75 - .L_74)
.L_74:
        /*0090*/ 	.word	0x00000008
.L_75:


//--------------------- .nv.callgraph             --------------------------
	.section	.nv.callgraph,"",@"SHT_CUDA_CALLGRAPH"
	.align	4
	.sectionentsize	8
	.align		4
        /*0000*/ 	.word	0x00000000
	.align		4
        /*0004*/ 	.word	0xffffffff
	.align		4
        /*0008*/ 	.word	0x00000000
	.align		4
        /*000c*/ 	.word	0xfffffffe
	.align		4
        /*0010*/ 	.word	0x00000000
	.align		4
        /*0014*/ 	.word	0xfffffffd
	.align		4
        /*0018*/ 	.word	0x00000000
	.align		4
        /*001c*/ 	.word	0xfffffffc


//--------------------- .text._Z4gemvPdS_S_jj     --------------------------
	.section	.text._Z4gemvPdS_S_jj,"ax",@progbits
	.align	128
        .global         _Z4gemvPdS_S_jj
        .type           _Z4gemvPdS_S_jj,@function
        .size           _Z4gemvPdS_S_jj,(.L_x_18 - _Z4gemvPdS_S_jj)
        .other          _Z4gemvPdS_S_jj,@"STO_CUDA_ENTRY STV_DEFAULT"
_Z4gemvPdS_S_jj:
.text._Z4gemvPdS_S_jj:
[----:B------:R-:W-:Y:S01]  /*0000*/  LDC R1, c[0x0][0x37c] ;  /* 0x0000df00ff017b82 */ /* 0x000fe20000000800 */
[----:B------:R-:W0:Y:S07]  /*0010*/  S2R R18, SR_CTAID.X ;  /* 0x0000000000127919 */ /* 0x000e2e0000002500 */
[----:B------:R-:W1:Y:S01]  /*0020*/  S2UR UR6, SR_CgaCtaId ;  /* 0x00000000000679c3 */ /* 0x000e620000008800 */
[----:B------:R-:W-:Y:S01]  /*0030*/  UMOV UR4, 0x400 ;  /* 0x0000040000047882 */ /* 0x000fe20000000000 */
[----:B------:R-:W-:Y:S01]  /*0040*/  CS2R R20, SRZ ;  /* 0x0000000000147805 */ /* 0x000fe2000001ff00 */
[----:B------:R-:W0:Y:S01]  /*0050*/  S2R R3, SR_TID.X ;  /* 0x0000000000037919 */ /* 0x000e220000002100 */
[----:B------:R-:W-:Y:S01]  /*0060*/  UIADD3 UR5, UPT, UPT, UR4, 0x800, URZ ;  /* 0x0000080004057890 */ /* 0x000fe2000fffe0ff */
[----:B------:R-:W2:Y:S03]  /*0070*/  LDCU.64 UR8, c[0x0][0x358] ;  /* 0x00006b00ff0877ac */ /* 0x000ea60008000a00 */
[----:B------:R-:W3:Y:S01]  /*0080*/  LDC R5, c[0x0][0x39c] ;  /* 0x0000e700ff057b82 */ /* 0x000ee20000000800 */
[----:B-1----:R-:W-:-:S02]  /*0090*/  ULEA UR4, UR6, UR4, 0x18 ;  /* 0x0000000406047291 */ /* 0x002fc4000f8ec0ff */
[----:B------:R-:W-:Y:S01]  /*00a0*/  ULEA UR5, UR6, UR5, 0x18 ;  /* 0x0000000506057291 */ /* 0x000fe2000f8ec0ff */
[----:B---3--:R-:W-:Y:S02]  /*00b0*/  VIADD R2, R5, 0xffffffff ;  /* 0xffffffff05027836 */ /* 0x008fe40000000000 */
[----:B0-----:R-:W-:Y:S01]  /*00c0*/  IMAD R18, R18, 0x10, R3 ;  /* 0x0000001012127824 */ /* 0x001fe200078e0203 */
[C---:B------:R-:W-:Y:S01]  /*00d0*/  LEA R7, R3.reuse, UR4, 0x7 ;  /* 0x0000000403077c11 */ /* 0x040fe2000f8e38ff */
[----:B------:R-:W-:Y:S01]  /*00e0*/  UMOV UR4, URZ ;  /* 0x000000ff00047c82 */ /* 0x000fe20008000000 */
[----:B------:R-:W-:Y:S01]  /*00f0*/  SHF.R.U32.HI R17, RZ, 0x4, R2 ;  /* 0x00000004ff117819 */ /* 0x000fe20000011602 */
[----:B------:R-:W-:Y:S01]  /*0100*/  IMAD R0, R18, R5, 0x3 ;  /* 0x0000000312007424 */ /* 0x000fe200078e0205 */
[----:B------:R-:W-:Y:S02]  /*0110*/  LEA R16, R3, UR5, 0x3 ;  /* 0x0000000503107c11 */ /* 0x000fe4000f8e18ff */
[----:B--2---:R-:W-:-:S07]  /*0120*/  IADD3 R6, PT, PT, R7, 0x10, RZ ;  /* 0x0000001007067810 */ /* 0x004fce0007ffe0ff */
.L_x_7:
[----:B0-----:R-:W0:Y:S01]  /*0130*/  LDC.64 R4, c[0x0][0x398] ;  /* 0x0000e600ff047b82 */ /* 0x001e220000000a00 */
[----:B------:R-:W-:Y:S01]  /*0140*/  USHF.L.U32 UR7, UR4, 0x4, URZ ;  /* 0x0000000404077899 */ /* 0x000fe200080006ff */
[----:B--2---:R-:W-:-:S05]  /*0150*/  CS2R R8, SRZ ;  /* 0x0000000000087805 */ /* 0x004fca000001ff00 */
[----:B------:R-:W-:-:S05]  /*0160*/  VIADD R12, R3, UR7 ;  /* 0x00000007030c7c36 */ /* 0x000fca0008000000 */
[----:B0-----:R-:W-:-:S04]  /*0170*/  ISETP.GE.U32.AND P0, PT, R12, R5, PT ;  /* 0x000000050c00720c */ /* 0x001fc80003f06070 */
[----:B------:R-:W-:-:S13]  /*0180*/  ISETP.GE.U32.OR P0, PT, R18, R4, P0 ;  /* 0x000000041200720c */ /* 0x000fda0000706470 */
[----:B-1----:R-:W0:Y:S02]  /*0190*/  @!P0 LDC.64 R10, c[0x0][0x388] ;  /* 0x0000e200ff0a8b82 */ /* 0x002e240000000a00 */
[----:B0-----:R-:W-:-:S05]  /*01a0*/  @!P0 IMAD.WIDE.U32 R10, R12, 0x8, R10 ;  /* 0x000000080c0a8825 */ /* 0x001fca00078e000a */
[----:B------:R-:W2:Y:S01]  /*01b0*/  @!P0 LDG.E.64 R8, desc[UR8][R10.64] ;  /* 0x000000080a088981 */ /* 0x000ea2000c1e1b00 */
[----:B------:R-:W-:Y:S02]  /*01c0*/  ISETP.GE.U32.AND P1, PT, R18, R4, PT ;  /* 0x000000041200720c */ /* 0x000fe40003f26070 */
[----:B------:R-:W-:Y:S01]  /*01d0*/  ISETP.NE.AND P2, PT, R17, UR4, PT ;  /* 0x0000000411007c0c */ /* 0x000fe2000bf45270 */
[----:B------:R-:W-:Y:S01]  /*01e0*/  UIADD3 UR4, UPT, UPT, UR4, 0x1, URZ ;  /* 0x0000000104047890 */ /* 0x000fe2000fffe0ff */
[----:B--2---:R0:W-:Y:S01]  /*01f0*/  STS.64 [R16], R8 ;  /* 0x0000000810007388 */ /* 0x0041e20000000a00 */
[----:B------:R-:W-:Y:S08]  /*0200*/  BAR.SYNC.DEFER_BLOCKING 0x0 ;  /* 0x0000000000007b1d */ /* 0x000ff00000010000 */
[----:B------:R-:W-:Y:S05]  /*0210*/  @P1 BRA `(.L_x_0) ;  /* 0x0000000c00801947 */ /* 0x000fea0003800000 */
[----:B------:R-:W-:Y:S02]  /*0220*/  ISETP.LE.U32.AND P0, PT, R5, UR7, PT ;  /* 0x0000000705007c0c */ /* 0x000fe4000bf03070 */
[----:B------:R-:W-:-:S05]  /*0230*/  VIMNMX.U32 R4, PT, PT, R2, 0xf, PT ;  /* 0x0000000f02047848 */ /* 0x000fca0003fe0000 */
[----:B------:R-:W-:-:S06]  /*0240*/  VIADD R4, R4, 0x1 ;  /* 0x0000000104047836 */ /* 0x000fcc0000000000 */
[----:B------:R-:W-:Y:S05]  /*0250*/  @P0 BRA `(.L_x_1) ;  /* 0x0000000800600947 */ /* 0x000fea0003800000 */
[----:B------:R-:W-:Y:S01]  /*0260*/  ISETP.GE.U32.AND P0, PT, R2, 0x3, PT ;  /* 0x000000030200780c */ /* 0x000fe20003f06070 */
[----:B------:R-:W-:Y:S01]  /*0270*/  HFMA2 R25, -RZ, RZ, 0, 0 ;  /* 0x00000000ff197431 */ /* 0x000fe200000001ff */
[----:B------:R-:W-:-:S11]  /*0280*/  LOP3.LUT R19, R4, 0x3, RZ, 0xc0, !PT ;  /* 0x0000000304137812 */ /* 0x000fd600078ec0ff */
[----:B------:R-:W-:Y:S05]  /*0290*/  @!P0 BRA `(.L_x_2) ;  /* 0x0000000800008947 */ /* 0x000fea0003800000 */
[----:B------:R-:W-:Y:S01]  /*02a0*/  LOP3.LUT R25, R4, 0x1c, RZ, 0xc0, !PT ;  /* 0x0000001c04197812 */ /* 0x000fe200078ec0ff */
[----:B------:R-:W-:Y:S01]  /*02b0*/  VIADD R23, R0, UR7 ;  /* 0x0000000700177c36 */ /* 0x000fe20008000000 */
[----:B------:R-:W-:-:S03]  /*02c0*/  MOV R22, R6 ;  /* 0x0000000600167202 */ /* 0x000fc60000000f00 */
[----:B------:R-:W-:-:S05]  /*02d0*/  IMAD.MOV R24, RZ, RZ, -R25 ;  /* 0x000000ffff187224 */ /* 0x000fca00078e0a19 */
[----:B------:R-:W-:-:S13]  /*02e0*/  ISETP.GE.AND P0, PT, R24, RZ, PT ;  /* 0x000000ff1800720c */ /* 0x000fda0003f06270 */
[----:B------:R-:W-:Y:S05]  /*02f0*/  @P0 BRA `(.L_x_3) ;  /* 0x00000004009c0947 */ /* 0x000fea0003800000 */
[----:B0-----:R-:W-:Y:S01]  /*0300*/  IMAD.MOV R8, RZ, RZ, -R24 ;  /* 0x000000ffff087224 */ /* 0x001fe200078e0a18 */
[----:B------:R-:W-:-:S04]  /*0310*/  PLOP3.LUT P0, PT, PT, PT, PT, 0x80, 0x8 ;  /* 0x000000000008781c */ /* 0x000fc80003f0f070 */
[----:B------:R-:W-:-:S13]  /*0320*/  ISETP.GT.AND P3, PT, R8, 0xc, PT ;  /* 0x0000000c0800780c */ /* 0x000fda0003f64270 */
[----:B------:R-:W-:Y:S05]  /*0330*/  @!P3 BRA `(.L_x_4) ;  /* 0x0000000000f8b947 */ /* 0x000fea0003800000 */
[----:B------:R-:W-:-:S13]  /*0340*/  PLOP3.LUT P0, PT, PT, PT, PT, 0x8, 0x80 ;  /* 0x000000000080781c */ /* 0x000fda0003f0e170 */
.L_x_5:
[----:B------:R-:W0:Y:S01]  /*0350*/  LDC.64 R12, c[0x0][0x380] ;  /* 0x0000e000ff0c7b82 */ /* 0x000e220000000a00 */
[C---:B------:R-:W-:Y:S01]  /*0360*/  IADD3 R11, PT, PT, R23.reuse, -0x2, RZ ;  /* 0xfffffffe170b7810 */ /* 0x040fe20007ffe0ff */
[----:B------:R-:W-:-:S04]  /*0370*/  VIADD R9, R23, 0xfffffffd ;  /* 0xfffffffd17097836 */ /* 0x000fc80000000000 */
[----:B0-----:R-:W-:-:S04]  /*0380*/  IMAD.WIDE.U32 R8, R9, 0x8, R12 ;  /* 0x0000000809087825 */ /* 0x001fc800078e000c */
[----:B------:R-:W-:Y:S02]  /*0390*/  IMAD.WIDE.U32 R10, R11, 0x8, R12 ;  /* 0x000000080b0a7825 */ /* 0x000fe400078e000c */
[----:B------:R-:W2:Y:S04]  /*03a0*/  LDG.E.64 R8, desc[UR8][R8.64] ;  /* 0x0000000808087981 */ /* 0x000ea8000c1e1b00 */
[----:B------:R-:W2:Y:S01]  /*03b0*/  LDG.E.64 R10, desc[UR8][R10.64] ;  /* 0x000000080a0a7981 */ /* 0x000ea2000c1e1b00 */
[----:B------:R-:W-:-:S03]  /*03c0*/  VIADD R15, R23, 0xffffffff ;  /* 0xffffffff170f7836 */ /* 0x000fc60000000000 */
[----:B--2---:R0:W-:Y:S02]  /*03d0*/  STS.128 [R22+-0x10], R8 ;  /* 0xfffff00816007388 */ /* 0x0041e40000000c00 */
[----:B0-----:R-:W-:-:S04]  /*03e0*/  IMAD.WIDE.U32 R8, R15, 0x8, R12 ;  /* 0x000000080f087825 */ /* 0x001fc800078e000c */
[C-C-:B------:R-:W-:Y:S02]  /*03f0*/  IMAD.WIDE.U32 R10, R23.reuse, 0x8, R12.reuse ;  /* 0x00000008170a7825 */ /* 0x140fe400078e000c */
[----:B------:R-:W2:Y:S04]  /*0400*/  LDG.E.64 R8, desc[UR8][R8.64] ;  /* 0x0000000808087981 */ /* 0x000ea8000c1e1b00 */
[----:B------:R-:W2:Y:S01]  /*0410*/  LDG.E.64 R10, desc[UR8][R10.64] ;  /* 0x000000080a0a7981 */ /* 0x000ea2000c1e1b00 */
[C---:B------:R-:W-:Y:S01]  /*0420*/  IADD3 R27, PT, PT, R23.reuse, 0x1, RZ ;  /* 0x00000001171b7810 */ /* 0x040fe20007ffe0ff */
[----:B------:R-:W-:Y:S02]  /*0430*/  VIADD R15, R23, 0x2 ;  /* 0x00000002170f7836 */ /* 0x000fe40000000000 */
[----:B--2---:R0:W-:Y:S02]  /*0440*/  STS.128 [R22], R8 ;  /* 0x0000000816007388 */ /* 0x0041e40000000c00 */
[----:B0-----:R-:W-:-:S04]  /*0450*/  IMAD.WIDE.U32 R8, R27, 0x8, R12 ;  /* 0x000000081b087825 */ /* 0x001fc800078e000c */
[--C-:B------:R-:W-:Y:S02]  /*0460*/  IMAD.WIDE.U32 R10, R15, 0x8, R12.reuse ;  /* 0x000000080f0a7825 */ /* 0x100fe400078e000c */
[----:B------:R-:W2:Y:S04]  /*0470*/  LDG.E.64 R8, desc[UR8][R8.64] ;  /* 0x0000000808087981 */ /* 0x000ea8000c1e1b00 */
[----:B------:R-:W2:Y:S01]  /*0480*/  LDG.E.64 R10, desc[UR8][R10.64] ;  /* 0x000000080a0a7981 */ /* 0x000ea2000c1e1b00 */
[C---:B------:R-:W-:Y:S01]  /*0490*/  IADD3 R27, PT, PT, R23.reuse, 0x3, RZ ;  /* 0x00000003171b7810 */ /* 0x040fe20007ffe0ff */
[----:B------:R-:W-:Y:S02]  /*04a0*/  VIADD R15, R23, 0x4 ;  /* 0x00000004170f7836 */ /* 0x000fe40000000000 */
[----:B--2---:R0:W-:Y:S02]  /*04b0*/  STS.128 [R22+0x10], R8 ;  /* 0x0000100816007388 */ /* 0x0041e40000000c00 */
        /* <DEDUP_REMOVED lines=15> */
[----:B------:R-:W-:Y:S02]  /*05b0*/  IMAD.WIDE.U32 R10, R15, 0x8, R12 ;  /* 0x000000080f0a7825 */ /* 0x000fe400078e000c */
[----:B------:R-:W2:Y:S04]  /*05c0*/  LDG.E.64 R8, desc[UR8][R8.64] ;  /* 0x0000000808087981 */ /* 0x000ea8000c1e1b00 */
[----:B------:R-:W2:Y:S01]  /*05d0*/  LDG.E.64 R10, desc[UR8][R10.64] ;  /* 0x000000080a0a7981 */ /* 0x000ea2000c1e1b00 */
[C---:B------:R-:W-:Y:S01]  /*05e0*/  IADD3 R29, PT, PT, R23.reuse, 0x9, RZ ;  /* 0x00000009171d7810 */ /* 0x040fe20007ffe0ff */
[C---:B------:R-:W-:Y:S01]  /*05f0*/  VIADD R27, R23.reuse, 0xa ;  /* 0x0000000a171b7836 */ /* 0x040fe20000000000 */
[C---:B------:R-:W-:Y:S01]  /*0600*/  IADD3 R26, PT, PT, R23.reuse, 0xb, RZ ;  /* 0x0000000b171a7810 */ /* 0x040fe20007ffe0ff */
[----:B------:R-:W-:-:S04]  /*0610*/  VIADD R15, R23, 0xc ;  /* 0x0000000c170f7836 */ /* 0x000fc80000000000 */
[----:B------:R-:W-:-:S06]  /*0620*/  IMAD.WIDE.U32 R14, R15, 0x8, R12 ;  /* 0x000000080f0e7825 */ /* 0x000fcc00078e000c */
[----:B------:R-:W3:Y:S04]  /*0630*/  LDG.E.64 R14, desc[UR8][R14.64] ;  /* 0x000000080e0e7981 */ /* 0x000ee8000c1e1b00 */
[----:B--2---:R0:W-:Y:S02]  /*0640*/  STS.128 [R22+0x40], R8 ;  /* 0x0000400816007388 */ /* 0x0041e40000000c00 */
[----:B0-----:R-:W-:-:S04]  /*0650*/  IMAD.WIDE.U32 R8, R29, 0x8, R12 ;  /* 0x000000081d087825 */ /* 0x001fc800078e000c */
[--C-:B------:R-:W-:Y:S02]  /*0660*/  IMAD.WIDE.U32 R10, R27, 0x8, R12.reuse ;  /* 0x000000081b0a7825 */ /* 0x100fe400078e000c */
[----:B------:R-:W2:Y:S02]  /*0670*/  LDG.E.64 R8, desc[UR8][R8.64] ;  /* 0x0000000808087981 */ /* 0x000ea4000c1e1b00 */
[----:B------:R-:W-:Y:S02]  /*0680*/  IMAD.WIDE.U32 R26, R26, 0x8, R12 ;  /* 0x000000081a1a7825 */ /* 0x000fe400078e000c */
[----:B------:R-:W2:Y:S04]  /*0690*/  LDG.E.64 R10, desc[UR8][R10.64] ;  /* 0x000000080a0a7981 */ /* 0x000ea8000c1e1b00 */
[----:B------:R-:W3:Y:S01]  /*06a0*/  LDG.E.64 R12, desc[UR8][R26.64] ;  /* 0x000000081a0c7981 */ /* 0x000ee2000c1e1b00 */
[----:B------:R-:W-:-:S04]  /*06b0*/  IADD3 R24, PT, PT, R24, 0x10, RZ ;  /* 0x0000001018187810 */ /* 0x000fc80007ffe0ff */
[----:B------:R-:W-:Y:S01]  /*06c0*/  ISETP.GE.AND P3, PT, R24, -0xc, PT ;  /* 0xfffffff41800780c */ /* 0x000fe20003f66270 */
[----:B------:R-:W-:Y:S01]  /*06d0*/  VIADD R23, R23, 0x10 ;  /* 0x0000001017177836 */ /* 0x000fe20000000000 */
[----:B--2---:R-:W-:Y:S04]  /*06e0*/  STS.128 [R22+0x50], R8 ;  /* 0x0000500816007388 */ /* 0x004fe80000000c00 */
[----:B---3--:R0:W-:Y:S02]  /*06f0*/  STS.128 [R22+0x60], R12 ;  /* 0x0000600c16007388 */ /* 0x0081e40000000c00 */
[----:B0-----:R-:W-:-:S05]  /*0700*/  IADD3 R22, PT, PT, R22, 0x80, RZ ;  /* 0x0000008016167810 */ /* 0x001fca0007ffe0ff */
[----:B------:R-:W-:Y:S05]  /*0710*/  @!P3 BRA `(.L_x_5) ;  /* 0xfffffffc000cb947 */ /* 0x000fea000383ffff */
.L_x_4:
[----:B------:R-:W-:-:S05]  /*0720*/  IMAD.MOV R8, RZ, RZ, -R24 ;  /* 0x000000ffff087224 */ /* 0x000fca00078e0a18 */
[----:B------:R-:W-:-:S13]  /*0730*/  ISETP.GT.AND P3, PT, R8, 0x4, PT ;  /* 0x000000040800780c */ /* 0x000fda0003f64270 */
[----:B------:R-:W-:Y:S05]  /*0740*/  @!P3 BRA `(.L_x_6) ;  /* 0x000000000080b947 */ /* 0x000fea0003800000 */
[----:B------:R-:W0:Y:S01]  /*0750*/  LDC.64 R12, c[0x0][0x380] ;  /* 0x0000e000ff0c7b82 */ /* 0x000e220000000a00 */
[C---:B------:R-:W-:Y:S01]  /*0760*/  IADD3 R9, PT, PT, R23.reuse, -0x3, RZ ;  /* 0xfffffffd17097810 */ /* 0x040fe20007ffe0ff */
[----:B------:R-:W-:-:S04]  /*0770*/  VIADD R11, R23, 0xfffffffe ;  /* 0xfffffffe170b7836 */ /* 0x000fc80000000000 */
[----:B0-----:R-:W-:-:S04]  /*0780*/  IMAD.WIDE.U32 R8, R9, 0x8, R12 ;  /* 0x0000000809087825 */ /* 0x001fc800078e000c */
[----:B------:R-:W-:Y:S02]  /*0790*/  IMAD.WIDE.U32 R10, R11, 0x8, R12 ;  /* 0x000000080b0a7825 */ /* 0x000fe400078e000c */
[----:B------:R-:W2:Y:S04]  /*07a0*/  LDG.E.64 R8, desc[UR8][R8.64] ;  /* 0x0000000808087981 */ /* 0x000ea8000c1e1b00 */
[----:B------:R-:W2:Y:S01]  /*07b0*/  LDG.E.64 R10, desc[UR8][R10.64] ;  /* 0x000000080a0a7981 */ /* 0x000ea2000c1e1b00 */
[----:B------:R-:W-:-:S03]  /*07c0*/  IADD3 R15, PT, PT, R23, -0x1, RZ ;  /* 0xffffffff170f7810 */ /* 0x000fc60007ffe0ff */
[----:B--2---:R0:W-:Y:S02]  /*07d0*/  STS.128 [R22+-0x10], R8 ;  /* 0xfffff00816007388 */ /* 0x0041e40000000c00 */
[----:B0-----:R-:W-:-:S04]  /*07e0*/  IMAD.WIDE.U32 R8, R15, 0x8, R12 ;  /* 0x000000080f087825 */ /* 0x001fc800078e000c */
[C---:B------:R-:W-:Y:S02]  /*07f0*/  IMAD.WIDE.U32 R10, R23.reuse, 0x8, R12 ;  /* 0x00000008170a7825 */ /* 0x040fe400078e000c */
        /* <DEDUP_REMOVED lines=8> */
[----:B--2---:R0:W-:Y:S02]  /*0880*/  STS.128 [R22], R8 ;  /* 0x0000000816007388 */ /* 0x0041e40000000c00 */
[----:B0-----:R-:W-:-:S04]  /*0890*/  IMAD.WIDE.U32 R8, R29, 0x8, R12 ;  /* 0x000000081d087825 */ /* 0x001fc800078e000c */
[--C-:B------:R-:W-:Y:S02]  /*08a0*/  IMAD.WIDE.U32 R10, R27, 0x8, R12.reuse ;  /* 0x000000081b0a7825 */ /* 0x100fe400078e000c */
[----:B------:R-:W2:Y:S02]  /*08b0*/  LDG.E.64 R8, desc[UR8][R8.64] ;  /* 0x0000000808087981 */ /* 0x000ea4000c1e1b00 */
[----:B------:R-:W-:Y:S02]  /*08c0*/  IMAD.WIDE.U32 R26, R26, 0x8, R12 ;  /* 0x000000081a1a7825 */ /* 0x000fe400078e000c */
[----:B------:R-:W2:Y:S04]  /*08d0*/  LDG.E.64 R10, desc[UR8][R10.64] ;  /* 0x000000080a0a7981 */ /* 0x000ea8000c1e1b00 */
[----:B------:R-:W3:Y:S01]  /*08e0*/  LDG.E.64 R12, desc[UR8][R26.64] ;  /* 0x000000081a0c7981 */ /* 0x000ee2000c1e1b00 */
[----:B------:R-:W-:Y:S01]  /*08f0*/  PLOP3.LUT P0, PT, PT, PT, PT, 0x8, 0x80 ;  /* 0x000000000080781c */ /* 0x000fe20003f0e170 */
[----:B------:R-:W-:Y:S01]  /*0900*/  VIADD R24, R24, 0x8 ;  /* 0x0000000818187836 */ /* 0x000fe20000000000 */
[----:B------:R-:W-:Y:S01]  /*0910*/  IADD3 R23, PT, PT, R23, 0x8, RZ ;  /* 0x0000000817177810 */ /* 0x000fe20007ffe0ff */
[----:B--2---:R-:W-:Y:S04]  /*0920*/  STS.128 [R22+0x10], R8 ;  /* 0x0000100816007388 */ /* 0x004fe80000000c00 */
[----:B---3--:R0:W-:Y:S02]  /*0930*/  STS.128 [R22+0x20], R12 ;  /* 0x0000200c16007388 */ /* 0x0081e40000000c00 */
[----:B0-----:R-:W-:-:S07]  /*0940*/  VIADD R22, R22, 0x40 ;  /* 0x0000004016167836 */ /* 0x001fce0000000000 */
.L_x_6:
[----:B------:R-:W-:-:S13]  /*0950*/  ISETP.NE.OR P0, PT, R24, RZ, P0 ;  /* 0x000000ff1800720c */ /* 0x000fda0000705670 */
[----:B------:R-:W-:Y:S05]  /*0960*/  @!P0 BRA `(.L_x_2) ;  /* 0x00000000004c8947 */ /* 0x000fea0003800000 */
.L_x_3:
[----:B------:R-:W1:Y:S01]  /*0970*/  LDC.64 R14, c[0x0][0x380] ;  /* 0x0000e000ff0e7b82 */ /* 0x000e620000000a00 */
[C---:B0-----:R-:W-:Y:S01]  /*0980*/  IADD3 R9, PT, PT, R23.reuse, -0x3, RZ ;  /* 0xfffffffd17097810 */ /* 0x041fe20007ffe0ff */
[C---:B------:R-:W-:Y:S01]  /*0990*/  VIADD R11, R23.reuse, 0xfffffffe ;  /* 0xfffffffe170b7836 */ /* 0x040fe20000000000 */
[----:B------:R-:W-:-:S03]  /*09a0*/  IADD3 R13, PT, PT, R23, -0x1, RZ ;  /* 0xffffffff170d7810 */ /* 0x000fc60007ffe0ff */
[----:B-1----:R-:W-:-:S04]  /*09b0*/  IMAD.WIDE.U32 R8, R9, 0x8, R14 ;  /* 0x0000000809087825 */ /* 0x002fc800078e000e */
[--C-:B------:R-:W-:Y:S02]  /*09c0*/  IMAD.WIDE.U32 R10, R11, 0x8, R14.reuse ;  /* 0x000000080b0a7825 */ /* 0x100fe400078e000e */
[----:B------:R-:W2:Y:S02]  /*09d0*/  LDG.E.64 R8, desc[UR8][R8.64] ;  /* 0x0000000808087981 */ /* 0x000ea4000c1e1b00 */
[--C-:B------:R-:W-:Y:S02]  /*09e0*/  IMAD.WIDE.U32 R12, R13, 0x8, R14.reuse ;  /* 0x000000080d0c7825 */ /* 0x100fe400078e000e */
[----:B------:R-:W2:Y:S02]  /*09f0*/  LDG.E.64 R10, desc[UR8][R10.64] ;  /* 0x000000080a0a7981 */ /* 0x000ea4000c1e1b00 */
[----:B------:R-:W-:Y:S02]  /*0a00*/  IMAD.WIDE.U32 R14, R23, 0x8, R14 ;  /* 0x00000008170e7825 */ /* 0x000fe400078e000e */
[----:B------:R-:W3:Y:S04]  /*0a10*/  LDG.E.64 R12, desc[UR8][R12.64] ;  /* 0x000000080c0c7981 */ /* 0x000ee8000c1e1b00 */
[----:B------:R-:W3:Y:S01]  /*0a20*/  LDG.E.64 R14, desc[UR8][R14.64] ;  /* 0x000000080e0e7981 */ /* 0x000ee2000c1e1b00 */
[----:B------:R-:W-:-:S05]  /*0a30*/  VIADD R24, R24, 0x4 ;  /* 0x0000000418187836 */ /* 0x000fca0000000000 */
[----:B------:R-:W-:Y:S02]  /*0a40*/  ISETP.NE.AND P0, PT, R24, RZ, PT ;  /* 0x000000ff1800720c */ /* 0x000fe40003f05270 */
[----:B------:R-:W-:Y:S01]  /*0a50*/  IADD3 R23, PT, PT, R23, 0x4, RZ ;  /* 0x0000000417177810 */ /* 0x000fe20007ffe0ff */
[----:B--2---:R-:W-:Y:S04]  /*0a60*/  STS.128 [R22+-0x10], R8 ;  /* 0xfffff00816007388 */ /* 0x004fe80000000c00 */
[----:B---3--:R0:W-:Y:S02]  /*0a70*/  STS.128 [R22], R12 ;  /* 0x0000000c16007388 */ /* 0x0081e40000000c00 */
[----:B0-----:R-:W-:-:S04]  /*0a80*/  VIADD R22, R22, 0x20 ;  /* 0x0000002016167836 */ /* 0x001fc80000000000 */
[----:B------:R-:W-:Y:S05]  /*0a90*/  @P0 BRA `(.L_x_3) ;  /* 0xfffffffc00b40947 */ /* 0x000fea000383ffff */
.L_x_2:
[----:B------:R-:W-:-:S13]  /*0aa0*/  ISETP.NE.AND P0, PT, R19, RZ, PT ;  /* 0x000000ff1300720c */ /* 0x000fda0003f05270 */
[----:B------:R-:W-:Y:S05]  /*0ab0*/  @!P0 BRA `(.L_x_1) ;  /* 0x0000000000488947 */ /* 0x000fea0003800000 */
[----:B0-----:R-:W0:Y:S01]  /*0ac0*/  LDC.64 R8, c[0x0][0x380] ;  /* 0x0000e000ff087b82 */ /* 0x001e220000000a00 */
[----:B------:R-:W-:-:S05]  /*0ad0*/  IMAD R10, R18, R5, UR7 ;  /* 0x00000007120a7e24 */ /* 0x000fca000f8e0205 */
[----:B------:R-:W-:-:S05]  /*0ae0*/  IADD3 R13, PT, PT, R10, R25, RZ ;  /* 0x000000190a0d7210 */ /* 0x000fca0007ffe0ff */
[----:B0-----:R-:W-:-:S06]  /*0af0*/  IMAD.WIDE.U32 R10, R13, 0x8, R8 ;  /* 0x000000080d0a7825 */ /* 0x001fcc00078e0008 */
[----:B------:R-:W2:Y:S01]  /*0b00*/  LDG.E.64 R10, desc[UR8][R10.64] ;  /* 0x000000080a0a7981 */ /* 0x000ea2000c1e1b00 */
[----:B------:R-:W-:Y:S01]  /*0b10*/  IMAD R25, R25, 0x8, R7 ;  /* 0x0000000819197824 */ /* 0x000fe200078e0207 */
[----:B------:R-:W-:-:S04]  /*0b20*/  ISETP.NE.AND P0, PT, R19, 0x1, PT ;  /* 0x000000011300780c */ /* 0x000fc80003f05270 */
[----:B--2---:R1:W-:Y:S09]  /*0b30*/  STS.64 [R25], R10 ;  /* 0x0000000a19007388 */ /* 0x0043f20000000a00 */
[----:B------:R-:W-:Y:S05]  /*0b40*/  @!P0 BRA `(.L_x_1) ;  /* 0x0000000000248947 */ /* 0x000fea0003800000 */
[----:B------:R-:W-:Y:S02]  /*0b50*/  ISETP.NE.AND P0, PT, R19, 0x2, PT ;  /* 0x000000021300780c */ /* 0x000fe40003f05270 */
[----:B-1----:R-:W-:-:S05]  /*0b60*/  IADD3 R11, PT, PT, R13, 0x1, RZ ;  /* 0x000000010d0b7810 */ /* 0x002fca0007ffe0ff */
[----:B------:R-:W-:-:S06]  /*0b70*/  IMAD.WIDE.U32 R10, R11, 0x8, R8 ;  /* 0x000000080b0a7825 */ /* 0x000fcc00078e0008 */
[----:B------:R-:W-:Y:S01]  /*0b80*/  @P0 VIADD R13, R13, 0x2 ;  /* 0x000000020d0d0836 */ /* 0x000fe20000000000 */
[----:B------:R-:W2:Y:S03]  /*0b90*/  LDG.E.64 R10, desc[UR8][R10.64] ;  /* 0x000000080a0a7981 */ /* 0x000ea6000c1e1b00 */
[----:B------:R-:W-:-:S06]  /*0ba0*/  @P0 IMAD.WIDE.U32 R8, R13, 0x8, R8 ;  /* 0x000000080d080825 */ /* 0x000fcc00078e0008 */
[----:B------:R-:W3:Y:S04]  /*0bb0*/  @P0 LDG.E.64 R8, desc[UR8][R8.64] ;  /* 0x0000000808080981 */ /* 0x000ee8000c1e1b00 */
[----:B--2---:R2:W-:Y:S04]  /*0bc0*/  STS.64 [R25+0x8], R10 ;  /* 0x0000080a19007388 */ /* 0x0045e80000000a00 */
[----:B---3--:R2:W-:Y:S02]  /*0bd0*/  @P0 STS.64 [R25+0x10], R8 ;  /* 0x0000100819000388 */ /* 0x0085e40000000a00 */
.L_x_1:
[----:B------:R-:W-:Y:S01]  /*0be0*/  ISETP.LE.U32.AND P0, PT, R5, UR7, PT ;  /* 0x0000000705007c0c */ /* 0x000fe2000bf03070 */
[----:B------:R-:W-:Y:S05]  /*0bf0*/  WARPSYNC.ALL ;  /* 0x0000000000007948 */ /* 0x000fea0003800000 */
[----:B------:R-:W-:Y:S07]  /*0c00*/  BAR.SYNC.DEFER_BLOCKING 0x0 ;  /* 0x0000000000007b1d */ /* 0x000fee0000010000 */
[----:B------:R-:W-:Y:S05]  /*0c10*/  @P0 BRA `(.L_x_0) ;  /* 0x0000000400000947 */ /* 0x000fea0003800000 */
[----:B------:R-:W3:Y:S01]  /*0c20*/  S2UR UR6, SR_CgaCtaId ;  /* 0x00000000000679c3 */ /* 0x000ee20000008800 */
[----:B------:R-:W-:Y:S01]  /*0c30*/  UMOV UR5, 0x400 ;  /* 0x0000040000057882 */ /* 0x000fe20000000000 */
[----:B012---:R-:W-:Y:S01]  /*0c40*/  LDS.128 R8, [R7] ;  /* 0x0000000007087984 */ /* 0x007fe20000000c00 */
[----:B------:R-:W-:Y:S01]  /*0c50*/  ISETP.NE.AND P0, PT, R2, RZ, PT ;  /* 0x000000ff0200720c */ /* 0x000fe20003f05270 */
[----:B---3--:R-:W-:-:S09]  /*0c60*/  ULEA UR5, UR6, UR5, 0x18 ;  /* 0x0000000506057291 */ /* 0x008fd2000f8ec0ff */
[----:B------:R-:W0:Y:S02]  /*0c70*/  LDS.128 R12, [UR5+0x800] ;  /* 0x00080005ff0c7984 */ /* 0x000e240008000c00 */
[----:B0-----:R-:W-:Y:S01]  /*0c80*/  DFMA R20, R8, R12, R20 ;  /* 0x0000000c0814722b */ /* 0x001fe20000000014 */
[----:B------:R-:W-:Y:S10]  /*0c90*/  @!P0 BRA `(.L_x_0) ;  /* 0x0000000000e08947 */ /* 0x000ff40003800000 */
[----:B------:R-:W-:Y:S01]  /*0ca0*/  ISETP.NE.AND P0, PT, R4, 0x2, PT ;  /* 0x000000020400780c */ /* 0x000fe20003f05270 */
[----:B------:R-:W-:-:S12]  /*0cb0*/  DFMA R20, R10, R14, R20 ;  /* 0x0000000e0a14722b */ /* 0x000fd80000000014 */
[----:B------:R-:W-:Y:S05]  /*0cc0*/  @!P0 BRA `(.L_x_0) ;  /* 0x0000000000d48947 */ /* 0x000fea0003800000 */
[----:B------:R-:W-:Y:S01]  /*0cd0*/  LDS.128 R8, [R7+0x10] ;  /* 0x0000100007087984 */ /* 0x000fe20000000c00 */
[----:B------:R-:W-:-:S03]  /*0ce0*/  ISETP.NE.AND P0, PT, R4, 0x3, PT ;  /* 0x000000030400780c */ /* 0x000fc60003f05270 */
[----:B------:R-:W0:Y:S02]  /*0cf0*/  LDS.128 R12, [UR5+0x810] ;  /* 0x00081005ff0c7984 */ /* 0x000e240008000c00 */
[----:B0-----:R-:W-:-:S08]  /*0d00*/  DFMA R20, R8, R12, R20 ;  /* 0x0000000c0814722b */ /* 0x001fd00000000014 */
[----:B------:R-:W-:Y:S05]  /*0d10*/  @!P0 BRA `(.L_x_0) ;  /* 0x0000000000c08947 */ /* 0x000fea0003800000 */
        /* <DEDUP_REMOVED lines=47> */
[----:B------:R-:W-:-:S11]  /*1010*/  @P0 DFMA R20, R10, R14, R20 ;  /* 0x0000000e0a14022b */ /* 0x000fd60000000014 */
.L_x_0:
[----:B------:R-:W-:Y:S05]  /*1020*/  WARPSYNC.ALL ;  /* 0x0000000000007948 */ /* 0x000fea0003800000 */
[----:B------:R-:W-:Y:S01]  /*1030*/  BAR.SYNC.DEFER_BLOCKING 0x0 ;  /* 0x0000000000007b1d */ /* 0x000fe20000010000 */
[----:B------:R-:W-:-:S05]  /*1040*/  IADD3 R2, PT, PT, R2, -0x10, RZ ;  /* 0xfffffff002027810 */ /* 0x000fca0007ffe0ff */
[----:B------:R-:W-:Y:S05]  /*1050*/  @P2 BRA `(.L_x_7) ;  /* 0xfffffff000342947 */ /* 0x000fea000383ffff */
[----:B------:R-:W-:Y:S05]  /*1060*/  @P1 EXIT ;  /* 0x000000000000194d */ /* 0x000fea0003800000 */
[----:B------:R-:W3:Y:S02]  /*1070*/  LDC.64 R2, c[0x0][0x390] ;  /* 0x0000e400ff027b82 */ /* 0x000ee40000000a00 */
[----:B---3--:R-:W-:-:S05]  /*1080*/  IMAD.WIDE.U32 R18, R18, 0x8, R2 ;  /* 0x0000000812127825 */ /* 0x008fca00078e0002 */
[----:B------:R-:W-:Y:S01]  /*1090*/  STG.E.64 desc[UR8][R18.64], R20 ;  /* 0x0000001412007986 */ /* 0x000fe2000c101b08 */
[----:B------:R-:W-:Y:S05]  /*10a0*/  EXIT ;  /* 0x000000000000794d */ /* 0x000fea0003800000 */
.L_x_8:
[----:B------:R-:W-:-:S00]  /*10b0*/  BRA `(.L_x_8) ;  /* 0xfffffffc00fc7947 */ /* 0x000fc0000383ffff */
[----:B------:R-:W-:-:S00]  /*10c0*/  NOP ;  /* 0x0000000000007918 */ /* 0x000fc00000000000 */
        /* <DEDUP_REMOVED lines=11> */
.L_x_18:


//--------------------- .text._Z3dotPdS_S_j       --------------------------
	.section	.text._Z3dotPdS_S_j,"ax",@progbits
	.align	128
        .global         _Z3dotPdS_S_j
        .type           _Z3dotPdS_S_j,@function
        .size           _Z3dotPdS_S_j,(.L_x_19 - _Z3dotPdS_S_j)
        .other          _Z3dotPdS_S_j,@"STO_CUDA_ENTRY STV_DEFAULT"
_Z3dotPdS_S_j:
.text._Z3dotPdS_S_j:
[----:B------:R-:W-:Y:S08]  /*0000*/  LDC R1, c[0x0][0x37c] ;  /* 0x0000df00ff017b82 */ /* 0x000ff00000000800 */
[----:B------:R-:W0:Y:S01]  /*0010*/  S2UR UR5, SR_CgaCtaId ;  /* 0x00000000000579c3 */ /* 0x000e220000008800 */
[----:B------:R-:W1:Y:S01]  /*0020*/  S2R R17, SR_TID.X ;  /* 0x0000000000117919 */ /* 0x000e620000002100 */
[----:B------:R-:W2:Y:S01]  /*0030*/  LDCU UR8, c[0x0][0x360] ;  /* 0x00006c00ff0877ac */ /* 0x000ea20008000800 */
[----:B------:R-:W-:Y:S01]  /*0040*/  BSSY.RECONVERGENT B0, `(.L_x_9) ;  /* 0x000001e000007945 */ /* 0x000fe20003800200 */
[----:B------:R-:W3:Y:S01]  /*0050*/  S2R R0, SR_CTAID.X ;  /* 0x0000000000007919 */ /* 0x000ee20000002500 */
[----:B------:R-:W-:Y:S01]  /*0060*/  UMOV UR4, 0x400 ;  /* 0x0000040000047882 */ /* 0x000fe20000000000 */
[----:B------:R-:W4:Y:S01]  /*0070*/  LDCU.64 UR6, c[0x0][0x358] ;  /* 0x00006b00ff0677ac */ /* 0x000f220008000a00 */
[----:B--2---:R-:W-:Y:S01]  /*0080*/  IMAD.U32 R12, RZ, RZ, UR8 ;  /* 0x00000008ff0c7e24 */ /* 0x004fe2000f8e00ff */
[----:B0-----:R-:W-:Y:S01]  /*0090*/  ULEA UR4, UR5, UR4, 0x18 ;  /* 0x0000000405047291 */ /* 0x001fe2000f8ec0ff */
[----:B------:R-:W0:Y:S05]  /*00a0*/  LDCU UR5, c[0x0][0x398] ;  /* 0x00007300ff0577ac */ /* 0x000e2a0008000800 */
[----:B-1----:R-:W-:Y:S01]  /*00b0*/  LEA R13, R17, UR4, 0x3 ;  /* 0x00000004110d7c11 */ /* 0x002fe2000f8e18ff */
[----:B---3--:R-:W-:-:S04]  /*00c0*/  IMAD R4, R0, UR8, R17 ;  /* 0x0000000800047c24 */ /* 0x008fc8000f8e0211 */
[----:B------:R1:W-:Y:S01]  /*00d0*/  STS.64 [R13], RZ ;  /* 0x000000ff0d007388 */ /* 0x0003e20000000a00 */
[----:B------:R-:W-:Y:S01]  /*00e0*/  BAR.SYNC.DEFER_BLOCKING 0x0 ;  /* 0x0000000000007b1d */ /* 0x000fe20000010000 */
[----:B0-----:R-:W-:-:S13]  /*00f0*/  ISETP.GE.U32.AND P0, PT, R4, UR5, PT ;  /* 0x0000000504007c0c */ /* 0x001fda000bf06070 */
[----:B-1--4-:R-:W-:Y:S05]  /*0100*/  @P0 BRA `(.L_x_10) ;  /* 0x0000000000440947 */ /* 0x012fea0003800000 */
[----:B------:R0:W1:Y:S01]  /*0110*/  LDS.64 R2, [R13] ;  /* 0x000000000d027984 */ /* 0x0000620000000a00 */
[----:B------:R-:W2:Y:S01]  /*0120*/  LDC.64 R8, c[0x0][0x388] ;  /* 0x0000e200ff087b82 */ /* 0x000ea20000000a00 */
[----:B------:R-:W3:Y:S01]  /*0130*/  LDCU UR4, c[0x0][0x370] ;  /* 0x00006e00ff0477ac */ /* 0x000ee20008000800 */
[----:B------:R-:W-:Y:S01]  /*0140*/  BSSY.RECONVERGENT B1, `(.L_x_11) ;  /* 0x000000c000017945 */ /* 0x000fe20003800200 */
[----:B------:R-:W-:-:S05]  /*0150*/  IMAD.MOV.U32 R15, RZ, RZ, R4 ;  /* 0x000000ffff0f7224 */ /* 0x000fca00078e0004 */
[----:B------:R-:W4:Y:S01]  /*0160*/  LDC.64 R10, c[0x0][0x390] ;  /* 0x0000e400ff0a7b82 */ /* 0x000f220000000a00 */
[----:B0--3--:R-:W-:-:S07]  /*0170*/  IMAD R14, R12, UR4, RZ ;  /* 0x000000040c0e7c24 */ /* 0x009fce000f8e02ff */
.L_x_12:
[----:B--2---:R-:W-:-:S04]  /*0180*/  IMAD.WIDE.U32 R4, R15, 0x8, R8 ;  /* 0x000000080f047825 */ /* 0x004fc800078e0008 */
[----:B----4-:R-:W-:Y:S02]  /*0190*/  IMAD.WIDE.U32 R6, R15, 0x8, R10 ;  /* 0x000000080f067825 */ /* 0x010fe400078e000a */
[----:B------:R-:W1:Y:S04]  /*01a0*/  LDG.E.64 R4, desc[UR6][R4.64] ;  /* 0x0000000604047981 */ /* 0x000e68000c1e1b00 */
[----:B------:R-:W1:Y:S01]  /*01b0*/  LDG.E.64 R6, desc[UR6][R6.64] ;  /* 0x0000000606067981 */ /* 0x000e62000c1e1b00 */
[----:B------:R-:W-:-:S04]  /*01c0*/  IADD3 R15, PT, PT, R14, R15, RZ ;  /* 0x0000000f0e0f7210 */ /* 0x000fc80007ffe0ff */
[----:B------:R-:W-:Y:S01]  /*01d0*/  ISETP.GE.U32.AND P0, PT, R15, UR5, PT ;  /* 0x000000050f007c0c */ /* 0x000fe2000bf06070 */
[----:B-1----:R-:W-:-:S12]  /*01e0*/  DFMA R2, R4, R6, R2 ;  /* 0x000000060402722b */ /* 0x002fd80000000002 */
[----:B------:R-:W-:Y:S05]  /*01f0*/  @!P0 BRA `(.L_x_12) ;  /* 0xfffffffc00e08947 */ /* 0x000fea000383ffff */
[----:B------:R-:W-:Y:S05]  /*0200*/  BSYNC.RECONVERGENT B1 ;  /* 0x0000000000017941 */ /* 0x000fea0003800200 */
.L_x_11:
[----:B------:R0:W-:Y:S02]  /*0210*/  STS.64 [R13], R2 ;  /* 0x000000020d007388 */ /* 0x0001e40000000a00 */
.L_x_10:
[----:B------:R-:W-:Y:S05]  /*0220*/  BSYNC.RECONVERGENT B0 ;  /* 0x0000000000007941 */ /* 0x000fea0003800200 */
.L_x_9:
[----:B------:R-:W-:Y:S01]  /*0230*/  BAR.SYNC.DEFER_BLOCKING 0x0 ;  /* 0x0000000000007b1d */ /* 0x000fe20000010000 */
[----:B------:R-:W-:Y:S02]  /*0240*/  ISETP.GE.U32.AND P1, PT, R12, 0x2, PT ;  /* 0x000000020c00780c */ /* 0x000fe40003f26070 */
[----:B------:R-:W-:-:S11]  /*0250*/  ISETP.NE.AND P0, PT, R17, RZ, PT ;  /* 0x000000ff1100720c */ /* 0x000fd60003f05270 */
[----:B------:R-:W-:Y:S05]  /*0260*/  @!P1 BRA `(.L_x_13) ;  /* 0x00000000002c9947 */ /* 0x000fea0003800000 */
.L_x_14:
[----:B------:R-:W-:-:S04]  /*0270*/  SHF.R.U32.HI R8, RZ, 0x1, R12 ;  /* 0x00000001ff087819 */ /* 0x000fc8000001160c */
[----:B------:R-:W-:-:S13]  /*0280*/  ISETP.GE.U32.AND P1, PT, R17, R8, PT ;  /* 0x000000081100720c */ /* 0x000fda0003f26070 */
[----:B------:R-:W-:Y:S01]  /*0290*/  @!P1 IMAD R6, R8, 0x8, R13 ;  /* 0x0000000808069824 */ /* 0x000fe200078e020d */
[----:B------:R-:W-:Y:S04]  /*02a0*/  @!P1 LDS.64 R4, [R13] ;  /* 0x000000000d049984 */ /* 0x000fe80000000a00 */
[----:B0-----:R-:W0:Y:S02]  /*02b0*/  @!P1 LDS.64 R2, [R6] ;  /* 0x0000000006029984 */ /* 0x001e240000000a00 */
[----:B0-----:R-:W-:-:S07]  /*02c0*/  @!P1 DADD R2, R2, R4 ;  /* 0x0000000002029229 */ /* 0x001fce0000000004 */
[----:B------:R1:W-:Y:S01]  /*02d0*/  @!P1 STS.64 [R13], R2 ;  /* 0x000000020d009388 */ /* 0x0003e20000000a00 */
[----:B------:R-:W-:Y:S01]  /*02e0*/  BAR.SYNC.DEFER_BLOCKING 0x0 ;  /* 0x0000000000007b1d */ /* 0x000fe20000010000 */
[----:B------:R-:W-:Y:S02]  /*02f0*/  ISETP.GT.U32.AND P1, PT, R12, 0x3, PT ;  /* 0x000000030c00780c */ /* 0x000fe40003f24070 */
[----:B------:R-:W-:-:S11]  /*0300*/  MOV R12, R8 ;  /* 0x00000008000c7202 */ /* 0x000fd60000000f00 */
[----:B-1----:R-:W-:Y:S05]  /*0310*/  @P1 BRA `(.L_x_14) ;  /* 0xfffffffc00d41947 */ /* 0x002fea000383ffff */
.L_x_13:
[----:B------:R-:W-:Y:S05]  /*0320*/  @P0 EXIT ;  /* 0x000000000000094d */ /* 0x000fea0003800000 */
[----:B------:R-:W1:Y:S01]  /*0330*/  S2UR UR5, SR_CgaCtaId ;  /* 0x00000000000579c3 */ /* 0x000e620000008800 */
[----:B------:R-:W-:-:S07]  /*0340*/  UMOV UR4, 0x400 ;  /* 0x0000040000047882 */ /* 0x000fce0000000000 */
[----:B------:R-:W2:Y:S01]  /*0350*/  LDC.64 R4, c[0x0][0x380] ;  /* 0x0000e000ff047b82 */ /* 0x000ea20000000a00 */
[----:B-1----:R-:W-:Y:S01]  /*0360*/  ULEA UR4, UR5, UR4, 0x18 ;  /* 0x0000000405047291 */ /* 0x002fe2000f8ec0ff */
[----:B--2---:R-:W-:-:S08]  /*0370*/  IMAD.WIDE.U32 R4, R0, 0x8, R4 ;  /* 0x0000000800047825 */ /* 0x004fd000078e0004 */
[----:B0-----:R-:W0:Y:S04]  /*0380*/  LDS.64 R2, [UR4] ;  /* 0x00000004ff027984 */ /* 0x001e280008000a00 */
[----:B0-----:R-:W-:Y:S01]  /*0390*/  STG.E.64 desc[UR6][R4.64], R2 ;  /* 0x0000000204007986 */ /* 0x001fe2000c101b06 */
[----:B------:R-:W-:Y:S05]  /*03a0*/  EXIT ;  /* 0x000000000000794d */ /* 0x000fea0003800000 */
.L_x_15:
        /* <DEDUP_REMOVED lines=13> */
.L_x_19:


//--------------------- .text._Z5axpbydPddS_j     --------------------------
	.section	.text._Z5axpbydPddS_j,"ax",@progbits
	.align	128
        .global         _Z5axpbydPddS_j
        .type           _Z5axpbydPddS_j,@function
        .size           _Z5axpbydPddS_j,(.L_x_20 - _Z5axpbydPddS_j)
        .other          _Z5axpbydPddS_j,@"STO_CUDA_ENTRY STV_DEFAULT"
_Z5axpbydPddS_j:
.text._Z5axpbydPddS_j:
[----:B------:R-:W-:Y:S01]  /*0000*/  LDC R1, c[0x0][0x37c] ;  /* 0x0000df00ff017b82 */ /* 0x000fe20000000800 */
[----:B------:R-:W0:Y:S07]  /*0010*/  S2R R0, SR_TID.X ;  /* 0x0000000000007919 */ /* 0x000e2e0000002100 */
[----:B------:R-:W0:Y:S01]  /*0020*/  S2UR UR4, SR_CTAID.X ;  /* 0x00000000000479c3 */ /* 0x000e220000002500 */
[----:B------:R-:W1:Y:S07]  /*0030*/  LDCU UR5, c[0x0][0x3a0] ;  /* 0x00007400ff0577ac */ /* 0x000e6e0008000800 */
[----:B------:R-:W0:Y:S02]  /*0040*/  LDC R17, c[0x0][0x360] ;  /* 0x0000d800ff117b82 */ /* 0x000e240000000800 */
[----:B0-----:R-:W-:-:S05]  /*0050*/  IMAD R0, R17, UR4, R0 ;  /* 0x0000000411007c24 */ /* 0x001fca000f8e0200 */
[----:B-1----:R-:W-:-:S13]  /*0060*/  ISETP.GE.U32.AND P0, PT, R0, UR5, PT ;  /* 0x0000000500007c0c */ /* 0x002fda000bf06070 */
[----:B------:R-:W-:Y:S05]  /*0070*/  @P0 EXIT ;  /* 0x000000000000094d */ /* 0x000fea0003800000 */
[----:B------:R-:W0:Y:S01]  /*0080*/  LDC.64 R12, c[0x0][0x390] ;  /* 0x0000e400ff0c7b82 */ /* 0x000e220000000a00 */
[----:B------:R-:W1:Y:S01]  /*0090*/  LDCU UR4, c[0x0][0x370] ;  /* 0x00006e00ff0477ac */ /* 0x000e620008000800 */
[----:B------:R-:W2:Y:S06]  /*00a0*/  LDCU.64 UR6, c[0x0][0x358] ;  /* 0x00006b00ff0677ac */ /* 0x000eac0008000a00 */
[----:B------:R-:W3:Y:S08]  /*00b0*/  LDC.64 R10, c[0x0][0x398] ;  /* 0x0000e600ff0a7b82 */ /* 0x000ef00000000a00 */
[----:B------:R-:W4:Y:S01]  /*00c0*/  LDC.64 R14, c[0x0][0x380] ;  /* 0x0000e000ff0e7b82 */ /* 0x000f220000000a00 */
[----:B-1----:R-:W-:-:S07]  /*00d0*/  IMAD R17, R17, UR4, RZ ;  /* 0x0000000411117c24 */ /* 0x002fce000f8e02ff */
[----:B--2---:R-:W1:Y:S02]  /*00e0*/  LDC.64 R8, c[0x0][0x388] ;  /* 0x0000e200ff087b82 */ /* 0x004e640000000a00 */
.L_x_16:
[----:B--23--:R-:W-:-:S05]  /*00f0*/  IMAD.WIDE.U32 R4, R0, 0x8, R10 ;  /* 0x0000000800047825 */ /* 0x00cfca00078e000a */
[----:B------:R-:W0:Y:S01]  /*0100*/  LDG.E.64 R6, desc[UR6][R4.64] ;  /* 0x0000000604067981 */ /* 0x000e22000c1e1b00 */
[----:B-1----:R-:W-:-:S06]  /*0110*/  IMAD.WIDE.U32 R2, R0, 0x8, R8 ;  /* 0x0000000800027825 */ /* 0x002fcc00078e0008 */
[----:B------:R-:W4:Y:S01]  /*0120*/  LDG.E.64 R2, desc[UR6][R2.64] ;  /* 0x0000000602027981 */ /* 0x000f22000c1e1b00 */
[----:B------:R-:W-:-:S04]  /*0130*/  IADD3 R0, PT, PT, R17, R0, RZ ;  /* 0x0000000011007210 */ /* 0x000fc80007ffe0ff */
[----:B------:R-:W-:Y:S01]  /*0140*/  ISETP.GE.U32.AND P0, PT, R0, UR5, PT ;  /* 0x0000000500007c0c */ /* 0x000fe2000bf06070 */
[----:B0-----:R-:W-:-:S08]  /*0150*/  DMUL R6, R6, R12 ;  /* 0x0000000c06067228 */ /* 0x001fd00000000000 */
[----:B----4-:R-:W-:-:S07]  /*0160*/  DFMA R6, R2, R14, R6 ;  /* 0x0000000e0206722b */ /* 0x010fce0000000006 */
[----:B------:R2:W-:Y:S01]  /*0170*/  STG.E.64 desc[UR6][R4.64], R6 ;  /* 0x0000000604007986 */ /* 0x0005e2000c101b06 */
[----:B------:R-:W-:Y:S05]  /*0180*/  @!P0 BRA `(.L_x_16) ;  /* 0xfffffffc00d88947 */ /* 0x000fea000383ffff */
[----:B------:R-:W-:Y:S05]  /*0190*/  EXIT ;  /* 0x000000000000794d */ /* 0x000fea0003800000 */
.L_x_17:
        /* <DEDUP_REMOVED lines=14> */
.L_x_20:


//--------------------- .nv.shared._Z4gemvPdS_S_jj --------------------------
	.section	.nv.shared._Z4gemvPdS_S_jj,"aw",@nobits
	.sectionflags	@""
	.align	16
.nv.shared._Z4gemvPdS_S_jj:
	.zero		3200


//--------------------- .nv.shared.reserved.0     --------------------------
	.section	.nv.shared.reserved.0,"aw",@nobits
	.weak		__nv_reservedSMEM_offset_0_alias
	.size		__nv_reservedSMEM_offset_0_alias, 0, 64
	.other		__nv_reservedSMEM_offset_0_alias,@"STO_CUDA_RESERVED_SHARED STV_DEFAULT"
__nv_reservedSMEM_offset_0_alias:
	.zero		0
	.zero		64


//--------------------- .nv.shared._Z3dotPdS_S_j  --------------------------
	.section	.nv.shared._Z3dotPdS_S_j,"aw",@nobits
	.sectionflags	@""
	.align	16
	.zero		1024


//--------------------- .nv.shared._Z5axpbydPddS_j --------------------------
	.section	.nv.shared._Z5axpbydPddS_j,"aw",@nobits
	.sectionflags	@""
	.align	16
	.zero		1024


//--------------------- .nv.constant0._Z4gemvPdS_S_jj --------------------------
	.section	.nv.constant0._Z4gemvPdS_S_jj,"a",@progbits
	.sectionflags	@""
	.align	4
.nv.constant0._Z4gemvPdS_S_jj:
	.zero		928


//--------------------- .nv.constant0._Z3dotPdS_S_j --------------------------
	.section	.nv.constant0._Z3dotPdS_S_j,"a",@progbits
	.sectionflags	@""
	.align	4
.nv.constant0._Z3dotPdS_S_j:
	.zero		924


//--------------------- .nv.constant0._Z5axpbydPddS_j --------------------------
	.section	.nv.constant0._Z5axpbydPddS_j,"a",@progbits
	.sectionflags	@""
	.align	4
.nv.constant0._Z5axpbydPddS_j:
	.zero		932


//--------------------- SYMBOLS --------------------------

	.type		.nv.reservedSmem.offset0,@object
	.size		.nv.reservedSmem.offset0,0x4
	.type		.nv.reservedSmem.cap,@object
	.size		.nv.reservedSmem.cap,0x4
